//
// Generated by NVIDIA NVVM Compiler
//
// Compiler Build ID: CL-36424714
// Cuda compilation tools, release 13.0, V13.0.88
// Based on NVVM 20.0.0
//

.version 9.0
.target sm_100
.address_size 64

	// .globl	_Z8reduceV1Pi
.extern .func  (.param .b32 func_retval0) vprintf
(
	.param .b64 vprintf_param_0,
	.param .b64 vprintf_param_1
)
;
.global .align 1 .b8 $str[15] = {71, 80, 85, 32, 83, 117, 109, 32, 105, 115, 32, 37, 100, 10};

.visible .entry _Z8reduceV1Pi(
	.param .u64 .ptr .align 1 _Z8reduceV1Pi_param_0
)
{
	.local .align 8 .b8 	__local_depot0[8];
	.reg .b64 	%SP;
	.reg .b64 	%SPL;
	.reg .pred 	%p<12>;
	.reg .b32 	%r<38>;
	.reg .b64 	%rd<9>;

	mov.u64 	%SPL, __local_depot0;
	cvta.local.u64 	%SP, %SPL;
	ld.param.u64 	%rd3, [_Z8reduceV1Pi_param_0];
	cvta.to.global.u64 	%rd1, %rd3;
	mov.u32 	%r2, %tid.x;
	mov.u32 	%r3, %ctaid.x;
	mov.u32 	%r4, %ntid.x;
	mad.lo.s32 	%r1, %r3, %r4, %r2;
	mul.wide.s32 	%rd4, %r1, 4;
	add.s64 	%rd2, %rd1, %rd4;
	setp.gt.s32 	%p1, %r1, 511;
	@%p1 bra 	$L__BB0_2;
	ld.global.u32 	%r5, [%rd2+2048];
	ld.global.u32 	%r6, [%rd2];
	add.s32 	%r7, %r6, %r5;
	st.global.u32 	[%rd2], %r7;
$L__BB0_2:
	bar.sync 	0;
	setp.gt.s32 	%p2, %r1, 255;
	@%p2 bra 	$L__BB0_4;
	ld.global.u32 	%r8, [%rd2+1024];
	ld.global.u32 	%r9, [%rd2];
	add.s32 	%r10, %r9, %r8;
	st.global.u32 	[%rd2], %r10;
$L__BB0_4:
	bar.sync 	0;
	setp.gt.s32 	%p3, %r1, 127;
	@%p3 bra 	$L__BB0_6;
	ld.global.u32 	%r11, [%rd2+512];
	ld.global.u32 	%r12, [%rd2];
	add.s32 	%r13, %r12, %r11;
	st.global.u32 	[%rd2], %r13;
$L__BB0_6:
	bar.sync 	0;
	setp.gt.s32 	%p4, %r1, 63;
	@%p4 bra 	$L__BB0_8;
	ld.global.u32 	%r14, [%rd2+256];
	ld.global.u32 	%r15, [%rd2];
	add.s32 	%r16, %r15, %r14;
	st.global.u32 	[%rd2], %r16;
$L__BB0_8:
	bar.sync 	0;
	setp.gt.s32 	%p5, %r1, 31;
	@%p5 bra 	$L__BB0_10;
	ld.global.u32 	%r17, [%rd2+128];
	ld.global.u32 	%r18, [%rd2];
	add.s32 	%r19, %r18, %r17;
	st.global.u32 	[%rd2], %r19;
$L__BB0_10:
	bar.sync 	0;
	setp.gt.s32 	%p6, %r1, 15;
	@%p6 bra 	$L__BB0_12;
	ld.global.u32 	%r20, [%rd2+64];
	ld.global.u32 	%r21, [%rd2];
	add.s32 	%r22, %r21, %r20;
	st.global.u32 	[%rd2], %r22;
$L__BB0_12:
	bar.sync 	0;
	setp.gt.s32 	%p7, %r1, 7;
	@%p7 bra 	$L__BB0_14;
	ld.global.u32 	%r23, [%rd2+32];
	ld.global.u32 	%r24, [%rd2];
	add.s32 	%r25, %r24, %r23;
	st.global.u32 	[%rd2], %r25;
$L__BB0_14:
	bar.sync 	0;
	setp.gt.s32 	%p8, %r1, 3;
	@%p8 bra 	$L__BB0_16;
	ld.global.u32 	%r26, [%rd2+16];
	ld.global.u32 	%r27, [%rd2];
	add.s32 	%r28, %r27, %r26;
	st.global.u32 	[%rd2], %r28;
$L__BB0_16:
	bar.sync 	0;
	setp.gt.s32 	%p9, %r1, 1;
	@%p9 bra 	$L__BB0_18;
	ld.global.u32 	%r29, [%rd2+8];
	ld.global.u32 	%r30, [%rd2];
	add.s32 	%r31, %r30, %r29;
	st.global.u32 	[%rd2], %r31;
$L__BB0_18:
	bar.sync 	0;
	setp.gt.s32 	%p10, %r1, 0;
	@%p10 bra 	$L__BB0_20;
	ld.global.u32 	%r32, [%rd2+4];
	ld.global.u32 	%r33, [%rd2];
	add.s32 	%r34, %r33, %r32;
	st.global.u32 	[%rd2], %r34;
$L__BB0_20:
	bar.sync 	0;
	setp.ne.s32 	%p11, %r1, 0;
	@%p11 bra 	$L__BB0_22;
	ld.global.u32 	%r35, [%rd1];
	add.u64 	%rd5, %SP, 0;
	add.u64 	%rd6, %SPL, 0;
	st.local.u32 	[%rd6], %r35;
	mov.u64 	%rd7, $str;
	cvta.global.u64 	%rd8, %rd7;
	{ // callseq 0, 0
	.param .b64 param0;
	st.param.b64 	[param0], %rd8;
	.param .b64 param1;
	st.param.b64 	[param1], %rd5;
	.param .b32 retval0;
	call.uni (retval0), 
	vprintf, 
	(
	param0, 
	param1
	);
	ld.param.b32 	%r36, [retval0];
	} // callseq 0
$L__BB0_22:
	ret;

}


// ===== COMPILED SASS (sm_100) =====

	.target	sm_100

	.elftype	@"ET_EXEC"


//--------------------- .note.nv.tkinfo           --------------------------
	.section	.note.nv.tkinfo,"",@"SHT_NOTE"
	.sectionflags	@"SHF_NOTE_NV_TKINFO"
	.tkinfo
        /*0018*/ 	.word	0x00000002
        /*0030*/ 	.string	""
        /*0030*/ 	.string	"ptxas"
        /*0030*/ 	.string	"Cuda compilation tools, release 13.0, V13.0.88"
        /*0030*/ 	.string	"Build cuda_13.0.r13.0/compiler.36424714_0"
        /*0030*/ 	.string	"-arch sm_100 -m 64 "



//--------------------- .note.nv.cuinfo           --------------------------
	.section	.note.nv.cuinfo,"",@"SHT_NOTE"
	.sectionflags	@"SHF_NOTE_NV_CUINFO"
        /*0018*/ 	.short	0x0002
        /*001a*/ 	.short	0x0064
        /*001c*/ 	.short	0x0082
	.zero		2


//--------------------- .nv.info                  --------------------------
	.section	.nv.info,"",@"SHT_CUDA_INFO"
	.align	4


	//----- nvinfo : EIATTR_REGCOUNT
	.align		4
        /*0000*/ 	.byte	0x04, 0x2f
        /*0002*/ 	.short	(.L_2 - .L_1)
	.align		4
.L_1:
        /*0004*/ 	.word	index@(_Z8reduceV1Pi)
        /*0008*/ 	.word	0x00000018


	//----- nvinfo : EIATTR_FRAME_SIZE
	.align		4
.L_2:
        /*000c*/ 	.byte	0x04, 0x11
        /*000e*/ 	.short	(.L_4 - .L_3)
	.align		4
.L_3:
        /*0010*/ 	.word	index@(_Z8reduceV1Pi)
        /*0014*/ 	.word	0x00000008


	//----- nvinfo : EIATTR_MIN_STACK_SIZE
	.align		4
.L_4:
        /*0018*/ 	.byte	0x04, 0x12
        /*001a*/ 	.short	(.L_6 - .L_5)
	.align		4
.L_5:
        /*001c*/ 	.word	index@(_Z8reduceV1Pi)
        /*0020*/ 	.word	0x00000008
.L_6:


//--------------------- .nv.compat                --------------------------
	.section	.nv.compat,"",@"SHT_CUDA_COMPAT_INFO"
	.align	4
        /*0000*/ 	.byte	0x02, 0x09, 0x00, 0x00, 0x02, 0x02, 0x01, 0x00, 0x02, 0x05, 0x05, 0x00, 0x03, 0x07, 0x01, 0x01
        /*0010*/ 	.byte	0x02, 0x03, 0x00, 0x00, 0x02, 0x06, 0x01, 0x00, 0x04, 0x0b, 0x08, 0x00, 0x09, 0x00, 0x00, 0x00
        /*0020*/ 	.byte	0x00, 0x00, 0x00, 0x00


//--------------------- .nv.info._Z8reduceV1Pi    --------------------------
	.section	.nv.info._Z8reduceV1Pi,"",@"SHT_CUDA_INFO"
	.sectionflags	@""
	.align	4


	//----- nvinfo : EIATTR_CUDA_API_VERSION
	.align		4
        /*0000*/ 	.byte	0x04, 0x37
        /*0002*/ 	.short	(.L_8 - .L_7)
.L_7:
        /*0004*/ 	.word	0x00000082


	//----- nvinfo : EIATTR_KPARAM_INFO
	.align		4
.L_8:
        /*0008*/ 	.byte	0x04, 0x17
        /*000a*/ 	.short	(.L_10 - .L_9)
.L_9:
        /*000c*/ 	.word	0x00000000
        /*0010*/ 	.short	0x0000
        /*0012*/ 	.short	0x0000
        /*0014*/ 	.byte	0x00, 0xf5, 0x21, 0x00


	//----- nvinfo : EIATTR_SPARSE_MMA_MASK
	.align		4
.L_10:
        /*0018*/ 	.byte	0x03, 0x50
        /*001a*/ 	.short	0x0000


	//----- nvinfo : EIATTR_MAXREG_COUNT
	.align		4
        /*001c*/ 	.byte	0x03, 0x1b
        /*001e*/ 	.short	0x00ff


	//----- nvinfo : EIATTR_NUM_BARRIERS
	.align		4
        /*0020*/ 	.byte	0x02, 0x4c
        /*0022*/ 	.byte	0x01
	.zero		1


	//----- nvinfo : EIATTR_EXTERNS
	.align		4
        /*0024*/ 	.byte	0x04, 0x0f
        /*0026*/ 	.short	(.L_12 - .L_11)


	//   ....[0]....
	.align		4
.L_11:
        /*0028*/ 	.word	index@(vprintf)


	//----- nvinfo : EIATTR_MERCURY_ISA_VERSION
	.align		4
.L_12:
        /*002c*/ 	.byte	0x03, 0x5f
        /*002e*/ 	.short	0x0101


	//----- nvinfo : EIATTR_VRC_CTA_INIT_COUNT
	.align		4
        /*0030*/ 	.byte	0x02, 0x4a
	.zero		1
	.zero		1


	//----- nvinfo : EIATTR_SYSCALL_OFFSETS
	.align		4
        /*0034*/ 	.byte	0x04, 0x46
        /*0036*/ 	.short	(.L_14 - .L_13)


	//   ....[0]....
.L_13:
        /*0038*/ 	.word	0x00000540


	//----- nvinfo : EIATTR_EXIT_INSTR_OFFSETS
	.align		4
.L_14:
        /*003c*/ 	.byte	0x04, 0x1c
        /*003e*/ 	.short	(.L_16 - .L_15)


	//   ....[0]....
.L_15:
        /*0040*/ 	.word	0x000004a0


	//   ....[1]....
        /*0044*/ 	.word	0x00000550


	//----- nvinfo : EIATTR_CRS_STACK_SIZE
	.align		4
.L_16:
        /*0048*/ 	.byte	0x04, 0x1e
        /*004a*/ 	.short	(.L_18 - .L_17)
.L_17:
        /*004c*/ 	.word	0x00000000


	//----- nvinfo : EIATTR_CBANK_PARAM_SIZE
	.align		4
.L_18:
        /*0050*/ 	.byte	0x03, 0x19
        /*0052*/ 	.short	0x0008


	//----- nvinfo : EIATTR_PARAM_CBANK
	.align		4
        /*0054*/ 	.byte	0x04, 0x0a
        /*0056*/ 	.short	(.L_20 - .L_19)
	.align		4
.L_19:
        /*0058*/ 	.word	index@(.nv.constant0._Z8reduceV1Pi)
        /*005c*/ 	.short	0x0380
        /*005e*/ 	.short	0x0008


	//----- nvinfo : EIATTR_SW_WAR
	.align		4
.L_20:
        /*0060*/ 	.byte	0x04, 0x36
        /*0062*/ 	.short	(.L_22 - .L_21)
.L_21:
        /*0064*/ 	.word	0x00000008
.L_22:


//--------------------- .nv.callgraph             --------------------------
	.section	.nv.callgraph,"",@"SHT_CUDA_CALLGRAPH"
	.align	4
	.sectionentsize	8
	.align		4
        /*0000*/ 	.word	0x00000000
	.align		4
        /*0004*/ 	.word	0xffffffff
	.align		4
        /*0008*/ 	.word	index@(_Z8reduceV1Pi)
	.align		4
        /*000c*/ 	.word	index@(vprintf)
	.align		4
        /*0010*/ 	.word	0x00000000
	.align		4
        /*0014*/ 	.word	0xfffffffe
	.align		4
        /*0018*/ 	.word	0x00000000
	.align		4
        /*001c*/ 	.word	0xfffffffd
	.align		4
        /*0020*/ 	.word	0x00000000
	.align		4
        /*0024*/ 	.word	0xfffffffc


//--------------------- .nv.constant4             --------------------------
	.section	.nv.constant4,"a",@progbits
	.align	8
	.align		8
.nv.constant4:
        /*0000*/ 	.dword	vprintf
	.align		8
        /*0008*/ 	.dword	$str


//--------------------- .text._Z8reduceV1Pi       --------------------------
	.section	.text._Z8reduceV1Pi,"ax",@progbits
	.align	128
        .global         _Z8reduceV1Pi
        .type           _Z8reduceV1Pi,@function
        .size           _Z8reduceV1Pi,(.L_x_2 - _Z8reduceV1Pi)
        .other          _Z8reduceV1Pi,@"STO_CUDA_ENTRY STV_DEFAULT"
_Z8reduceV1Pi:
.text._Z8reduceV1Pi:
[----:B------:R-:W0:Y:S01]  /*0000*/  LDC R1, c[0x0][0x37c] ;  /* 0x0000df00ff017b82 */ /* 0x000e220000000800 */
[----:B------:R-:W1:Y:S01]  /*0010*/  S2R R0, SR_TID.X ;  /* 0x0000000000007919 */ /* 0x000e620000002100 */
[----:B------:R-:W2:Y:S06]  /*0020*/  LDCU UR7, c[0x0][0x2fc] ;  /* 0x00005f80ff0777ac */ /* 0x000eac0008000800 */
[----:B------:R-:W1:Y:S01]  /*0030*/  S2UR UR6, SR_CTAID.X ;  /* 0x00000000000679c3 */ /* 0x000e620000002500 */
[----:B0-----:R-:W-:Y:S01]  /*0040*/  VIADD R1, R1, 0xfffffff8 ;  /* 0xfffffff801017836 */ /* 0x001fe20000000000 */
[----:B------:R-:W0:Y:S06]  /*0050*/  LDCU.64 UR4, c[0x0][0x358] ;  /* 0x00006b00ff0477ac */ /* 0x000e2c0008000a00 */
[----:B------:R-:W1:Y:S08]  /*0060*/  LDC R5, c[0x0][0x360] ;  /* 0x0000d800ff057b82 */ /* 0x000e700000000800 */
[----:B------:R-:W3:Y:S01]  /*0070*/  LDC.64 R2, c[0x0][0x380] ;  /* 0x0000e000ff027b82 */ /* 0x000ee20000000a00 */
[----:B-1----:R-:W-:-:S05]  /*0080*/  IMAD R0, R5, UR6, R0 ;  /* 0x0000000605007c24 */ /* 0x002fca000f8e0200 */
[C---:B------:R-:W-:Y:S01]  /*0090*/  ISETP.GT.AND P0, PT, R0.reuse, 0x1ff, PT ;  /* 0x000001ff0000780c */ /* 0x040fe20003f04270 */
[----:B---3--:R-:W-:-:S12]  /*00a0*/  IMAD.WIDE R2, R0, 0x4, R2 ;  /* 0x0000000400027825 */ /* 0x008fd800078e0202 */
[----:B0-----:R-:W3:Y:S04]  /*00b0*/  @!P0 LDG.E R4, desc[UR4][R2.64+0x800] ;  /* 0x0008000402048981 */ /* 0x001ee8000c1e1900 */
[----:B------:R-:W3:Y:S01]  /*00c0*/  @!P0 LDG.E R5, desc[UR4][R2.64] ;  /* 0x0000000402058981 */ /* 0x000ee2000c1e1900 */
[----:B------:R-:W-:Y:S01]  /*00d0*/  ISETP.GT.AND P1, PT, R0, 0xff, PT ;  /* 0x000000ff0000780c */ /* 0x000fe20003f24270 */
[----:B---3--:R-:W-:-:S05]  /*00e0*/  @!P0 IMAD.IADD R5, R4, 0x1, R5 ;  /* 0x0000000104058824 */ /* 0x008fca00078e0205 */
[----:B------:R0:W-:Y:S01]  /*00f0*/  @!P0 STG.E desc[UR4][R2.64], R5 ;  /* 0x0000000502008986 */ /* 0x0001e2000c101904 */
[----:B------:R-:W-:Y:S06]  /*0100*/  BAR.SYNC.DEFER_BLOCKING 0x0 ;  /* 0x0000000000007b1d */ /* 0x000fec0000010000 */
[----:B------:R-:W3:Y:S04]  /*0110*/  @!P1 LDG.E R4, desc[UR4][R2.64+0x400] ;  /* 0x0004000402049981 */ /* 0x000ee8000c1e1900 */
        /* <DEDUP_REMOVED lines=11> */
[----:B------:R-:W4:Y:S04]  /*01d0*/  @!P1 LDG.E R4, desc[UR4][R2.64+0x100] ;  /* 0x0001000402049981 */ /* 0x000f28000c1e1900 */
[----:B0-----:R-:W4:Y:S01]  /*01e0*/  @!P1 LDG.E R5, desc[UR4][R2.64] ;  /* 0x0000000402059981 */ /* 0x001f22000c1e1900 */
[----:B------:R-:W-:Y:S01]  /*01f0*/  ISETP.GT.AND P0, PT, R0, 0x1f, PT ;  /* 0x0000001f0000780c */ /* 0x000fe20003f04270 */
[----:B----4-:R-:W-:-:S05]  /*0200*/  @!P1 IMAD.IADD R5, R4, 0x1, R5 ;  /* 0x0000000104059824 */ /* 0x010fca00078e0205 */
[----:B------:R0:W-:Y:S01]  /*0210*/  @!P1 STG.E desc[UR4][R2.64], R5 ;  /* 0x0000000502009986 */ /* 0x0001e2000c101904 */
[----:B------:R-:W-:Y:S06]  /*0220*/  BAR.SYNC.DEFER_BLOCKING 0x0 ;  /* 0x0000000000007b1d */ /* 0x000fec0000010000 */
[----:B------:R-:W4:Y:S04]  /*0230*/  @!P0 LDG.E R4, desc[UR4][R2.64+0x80] ;  /* 0x0000800402048981 */ /* 0x000f28000c1e1900 */
[----:B-1----:R-:W4:Y:S01]  /*0240*/  @!P0 LDG.E R7, desc[UR4][R2.64] ;  /* 0x0000000402078981 */ /* 0x002f22000c1e1900 */
[----:B------:R-:W-:Y:S01]  /*0250*/  ISETP.GT.AND P1, PT, R0, 0xf, PT ;  /* 0x0000000f0000780c */ /* 0x000fe20003f24270 */
[----:B----4-:R-:W-:-:S05]  /*0260*/  @!P0 IMAD.IADD R7, R4, 0x1, R7 ;  /* 0x0000000104078824 */ /* 0x010fca00078e0207 */
[----:B------:R1:W-:Y:S01]  /*0270*/  @!P0 STG.E desc[UR4][R2.64], R7 ;  /* 0x0000000702008986 */ /* 0x0003e2000c101904 */
[----:B------:R-:W-:Y:S06]  /*0280*/  BAR.SYNC.DEFER_BLOCKING 0x0 ;  /* 0x0000000000007b1d */ /* 0x000fec0000010000 */
[----:B------:R-:W4:Y:S04]  /*0290*/  @!P1 LDG.E R4, desc[UR4][R2.64+0x40] ;  /* 0x0000400402049981 */ /* 0x000f28000c1e1900 */
[----:B---3--:R-:W4:Y:S01]  /*02a0*/  @!P1 LDG.E R9, desc[UR4][R2.64] ;  /* 0x0000000402099981 */ /* 0x008f22000c1e1900 */
[----:B------:R-:W-:Y:S01]  /*02b0*/  ISETP.GT.AND P0, PT, R0, 0x7, PT ;  /* 0x000000070000780c */ /* 0x000fe20003f04270 */
[----:B----4-:R-:W-:-:S05]  /*02c0*/  @!P1 IMAD.IADD R9, R4, 0x1, R9 ;  /* 0x0000000104099824 */ /* 0x010fca00078e0209 */
[----:B------:R3:W-:Y:S01]  /*02d0*/  @!P1 STG.E desc[UR4][R2.64], R9 ;  /* 0x0000000902009986 */ /* 0x0007e2000c101904 */
[----:B------:R-:W-:Y:S06]  /*02e0*/  BAR.SYNC.DEFER_BLOCKING 0x0 ;  /* 0x0000000000007b1d */ /* 0x000fec0000010000 */
[----:B------:R-:W4:Y:S04]  /*02f0*/  @!P0 LDG.E R4, desc[UR4][R2.64+0x20] ;  /* 0x0000200402048981 */ /* 0x000f28000c1e1900 */
[----:B0-----:R-:W4:Y:S01]  /*0300*/  @!P0 LDG.E R5, desc[UR4][R2.64] ;  /* 0x0000000402058981 */ /* 0x001f22000c1e1900 */
[----:B------:R-:W-:-:S02]  /*0310*/  ISETP.GT.AND P1, PT, R0, 0x3, PT ;  /* 0x000000030000780c */ /* 0x000fc40003f24270 */
[----:B----4-:R-:W-:-:S05]  /*0320*/  @!P0 IADD3 R5, PT, PT, R4, R5, RZ ;  /* 0x0000000504058210 */ /* 0x010fca0007ffe0ff */
        /* <DEDUP_REMOVED lines=10> */
[----:B------:R-:W-:Y:S01]  /*03d0*/  ISETP.GT.AND P0, PT, R0, RZ, PT ;  /* 0x000000ff0000720c */ /* 0x000fe20003f04270 */
[----:B----4-:R-:W-:-:S05]  /*03e0*/  @!P2 IMAD.IADD R9, R4, 0x1, R9 ;  /* 0x000000010409a824 */ /* 0x010fca00078e0209 */
[----:B------:R1:W-:Y:S01]  /*03f0*/  @!P2 STG.E desc[UR4][R2.64], R9 ;  /* 0x000000090200a986 */ /* 0x0003e2000c101904 */
[----:B------:R-:W-:Y:S06]  /*0400*/  BAR.SYNC.DEFER_BLOCKING 0x0 ;  /* 0x0000000000007b1d */ /* 0x000fec0000010000 */
[----:B------:R-:W3:Y:S04]  /*0410*/  @!P0 LDG.E R4, desc[UR4][R2.64+0x4] ;  /* 0x0000040402048981 */ /* 0x000ee8000c1e1900 */
[----:B0-----:R-:W3:Y:S01]  /*0420*/  @!P0 LDG.E R5, desc[UR4][R2.64] ;  /* 0x0000000402058981 */ /* 0x001ee2000c1e1900 */
[----:B------:R-:W0:Y:S01]  /*0430*/  LDCU UR6, c[0x0][0x2f8] ;  /* 0x00005f00ff0677ac */ /* 0x000e220008000800 */
[----:B------:R-:W-:-:S02]  /*0440*/  ISETP.NE.AND P1, PT, R0, RZ, PT ;  /* 0x000000ff0000720c */ /* 0x000fc40003f25270 */
[----:B0-----:R-:W-:-:S04]  /*0450*/  IADD3 R6, P2, PT, R1, UR6, RZ ;  /* 0x0000000601067c10 */ /* 0x001fc8000ff5e0ff */
[----:B--2---:R-:W-:Y:S01]  /*0460*/  IADD3.X R7, PT, PT, RZ, UR7, RZ, P2, !PT ;  /* 0x00000007ff077c10 */ /* 0x004fe200097fe4ff */
[----:B---3--:R-:W-:-:S05]  /*0470*/  @!P0 IMAD.IADD R5, R4, 0x1, R5 ;  /* 0x0000000104058824 */ /* 0x008fca00078e0205 */
[----:B------:R1:W-:Y:S01]  /*0480*/  @!P0 STG.E desc[UR4][R2.64], R5 ;  /* 0x0000000502008986 */ /* 0x0003e2000c101904 */
[----:B------:R-:W-:Y:S06]  /*0490*/  BAR.SYNC.DEFER_BLOCKING 0x0 ;  /* 0x0000000000007b1d */ /* 0x000fec0000010000 */
[----:B------:R-:W-:Y:S05]  /*04a0*/  @P1 EXIT ;  /* 0x000000000000194d */ /* 0x000fea0003800000 */
[----:B-1----:R-:W0:Y:S02]  /*04b0*/  LDC.64 R2, c[0x0][0x380] ;  /* 0x0000e000ff027b82 */ /* 0x002e240000000a00 */
[----:B0-----:R-:W2:Y:S01]  /*04c0*/  LDG.E R2, desc[UR4][R2.64] ;  /* 0x0000000402027981 */ /* 0x001ea2000c1e1900 */
[----:B------:R-:W-:Y:S01]  /*04d0*/  MOV R0, 0x0 ;  /* 0x0000000000007802 */ /* 0x000fe20000000f00 */
[----:B------:R-:W0:Y:S04]  /*04e0*/  LDCU.64 UR4, c[0x4][0x8] ;  /* 0x01000100ff0477ac */ /* 0x000e280008000a00 */
[----:B------:R1:W3:Y:S01]  /*04f0*/  LDC.64 R8, c[0x4][R0] ;  /* 0x0100000000087b82 */ /* 0x0002e20000000a00 */
[----:B0-----:R-:W-:Y:S02]  /*0500*/  IMAD.U32 R4, RZ, RZ, UR4 ;  /* 0x00000004ff047e24 */ /* 0x001fe4000f8e00ff */
[----:B------:R-:W-:Y:S01]  /*0510*/  IMAD.U32 R5, RZ, RZ, UR5 ;  /* 0x00000005ff057e24 */ /* 0x000fe2000f8e00ff */
[----:B--23--:R1:W-:Y:S06]  /*0520*/  STL [R1], R2 ;  /* 0x0000000201007387 */ /* 0x00c3ec0000100800 */
[----:B------:R-:W-:-:S07]  /*0530*/  LEPC R20, `(.L_x_0) ;  /* 0x000000001014794e */ /* 0x000fce0000000000 */
[----:B-1----:R-:W-:Y:S05]  /*0540*/  CALL.ABS.NOINC R8 ;  /* 0x0000000008007343 */ /* 0x002fea0003c00000 */
.L_x_0:
[----:B------:R-:W-:Y:S05]  /*0550*/  EXIT ;  /* 0x000000000000794d */ /* 0x000fea0003800000 */
.L_x_1:
[----:B------:R-:W-:-:S00]  /*0560*/  BRA `(.L_x_1) ;  /* 0xfffffffc00fc7947 */ /* 0x000fc0000383ffff */
[----:B------:R-:W-:-:S00]  /*0570*/  NOP ;  /* 0x0000000000007918 */ /* 0x000fc00000000000 */
        /* <DEDUP_REMOVED lines=8> */
.L_x_2:


//--------------------- .nv.global.init           --------------------------
	.section	.nv.global.init,"aw",@progbits
.nv.global.init:
	.type		$str,@object
	.size		$str,(.L_0 - $str)
$str:
        /*0000*/ 	.byte	0x47, 0x50, 0x55, 0x20, 0x53, 0x75, 0x6d, 0x20, 0x69, 0x73, 0x20, 0x25, 0x64, 0x0a, 0x00
.L_0:


//--------------------- .nv.shared.reserved.0     --------------------------
	.section	.nv.shared.reserved.0,"aw",@nobits
	.weak		__nv_reservedSMEM_offset_0_alias
	.size		__nv_reservedSMEM_offset_0_alias, 0, 64
	.other		__nv_reservedSMEM_offset_0_alias,@"STO_CUDA_RESERVED_SHARED STV_DEFAULT"
__nv_reservedSMEM_offset_0_alias:
	.zero		0
	.zero		64


//--------------------- .nv.constant0._Z8reduceV1Pi --------------------------
	.section	.nv.constant0._Z8reduceV1Pi,"a",@progbits
	.sectionflags	@""
	.align	4
.nv.constant0._Z8reduceV1Pi:
	.zero		904


//--------------------- SYMBOLS --------------------------

	.type		.nv.reservedSmem.offset0,@object
	.size		.nv.reservedSmem.offset0,0x4
	.type		vprintf,@function
